//
// Generated by NVIDIA NVVM Compiler
//
// Compiler Build ID: CL-36424714
// Cuda compilation tools, release 13.0, V13.0.88
// Based on NVVM 20.0.0
//

.version 9.0
.target sm_100
.address_size 64

	// .globl	_Z11multiplyBy2PiS_l

.visible .entry _Z11multiplyBy2PiS_l(
	.param .u64 .ptr .align 1 _Z11multiplyBy2PiS_l_param_0,
	.param .u64 .ptr .align 1 _Z11multiplyBy2PiS_l_param_1,
	.param .u64 _Z11multiplyBy2PiS_l_param_2
)
{
	.reg .pred 	%p<2>;
	.reg .b32 	%r<7>;
	.reg .b64 	%rd<10>;

	ld.param.u64 	%rd2, [_Z11multiplyBy2PiS_l_param_0];
	ld.param.u64 	%rd3, [_Z11multiplyBy2PiS_l_param_1];
	ld.param.u64 	%rd4, [_Z11multiplyBy2PiS_l_param_2];
	mov.u32 	%r1, %tid.x;
	mov.u32 	%r2, %ctaid.x;
	mov.u32 	%r3, %ntid.x;
	mad.lo.s32 	%r4, %r2, %r3, %r1;
	cvt.s64.s32 	%rd1, %r4;
	setp.le.s64 	%p1, %rd4, %rd1;
	@%p1 bra 	$L__BB0_2;
	cvta.to.global.u64 	%rd5, %rd2;
	cvta.to.global.u64 	%rd6, %rd3;
	shl.b64 	%rd7, %rd1, 2;
	add.s64 	%rd8, %rd5, %rd7;
	ld.global.u32 	%r5, [%rd8];
	shl.b32 	%r6, %r5, 1;
	add.s64 	%rd9, %rd6, %rd7;
	st.global.u32 	[%rd9], %r6;
$L__BB0_2:
	ret;

}


// ===== COMPILED SASS (sm_100) =====

	.target	sm_100

	.elftype	@"ET_EXEC"


//--------------------- .note.nv.tkinfo           --------------------------
	.section	.note.nv.tkinfo,"",@"SHT_NOTE"
	.sectionflags	@"SHF_NOTE_NV_TKINFO"
	.tkinfo
        /*0018*/ 	.word	0x00000002
        /*0030*/ 	.string	""
        /*0030*/ 	.string	"ptxas"
        /*0030*/ 	.string	"Cuda compilation tools, release 13.0, V13.0.88"
        /*0030*/ 	.string	"Build cuda_13.0.r13.0/compiler.36424714_0"
        /*0030*/ 	.string	"-arch sm_100 -m 64 "



//--------------------- .note.nv.cuinfo           --------------------------
	.section	.note.nv.cuinfo,"",@"SHT_NOTE"
	.sectionflags	@"SHF_NOTE_NV_CUINFO"
        /*0018*/ 	.short	0x0002
        /*001a*/ 	.short	0x0064
        /*001c*/ 	.short	0x0082
	.zero		2


//--------------------- .nv.info                  --------------------------
	.section	.nv.info,"",@"SHT_CUDA_INFO"
	.align	4


	//----- nvinfo : EIATTR_REGCOUNT
	.align		4
        /*0000*/ 	.byte	0x04, 0x2f
        /*0002*/ 	.short	(.L_1 - .L_0)
	.align		4
.L_0:
        /*0004*/ 	.word	index@(_Z11multiplyBy2PiS_l)
        /*0008*/ 	.word	0x0000000a


	//----- nvinfo : EIATTR_FRAME_SIZE
	.align		4
.L_1:
        /*000c*/ 	.byte	0x04, 0x11
        /*000e*/ 	.short	(.L_3 - .L_2)
	.align		4
.L_2:
        /*0010*/ 	.word	index@(_Z11multiplyBy2PiS_l)
        /*0014*/ 	.word	0x00000000


	//----- nvinfo : EIATTR_MIN_STACK_SIZE
	.align		4
.L_3:
        /*0018*/ 	.byte	0x04, 0x12
        /*001a*/ 	.short	(.L_5 - .L_4)
	.align		4
.L_4:
        /*001c*/ 	.word	index@(_Z11multiplyBy2PiS_l)
        /*0020*/ 	.word	0x00000000
.L_5:


//--------------------- .nv.compat                --------------------------
	.section	.nv.compat,"",@"SHT_CUDA_COMPAT_INFO"
	.align	4
        /*0000*/ 	.byte	0x02, 0x09, 0x00, 0x00, 0x02, 0x02, 0x01, 0x00, 0x02, 0x05, 0x05, 0x00, 0x03, 0x07, 0x01, 0x01
        /*0010*/ 	.byte	0x02, 0x03, 0x00, 0x00, 0x02, 0x06, 0x01, 0x00, 0x04, 0x0b, 0x08, 0x00, 0x09, 0x00, 0x00, 0x00
        /*0020*/ 	.byte	0x00, 0x00, 0x00, 0x00


//--------------------- .nv.info._Z11multiplyBy2PiS_l --------------------------
	.section	.nv.info._Z11multiplyBy2PiS_l,"",@"SHT_CUDA_INFO"
	.sectionflags	@""
	.align	4


	//----- nvinfo : EIATTR_CUDA_API_VERSION
	.align		4
        /*0000*/ 	.byte	0x04, 0x37
        /*0002*/ 	.short	(.L_7 - .L_6)
.L_6:
        /*0004*/ 	.word	0x00000082


	//----- nvinfo : EIATTR_KPARAM_INFO
	.align		4
.L_7:
        /*0008*/ 	.byte	0x04, 0x17
        /*000a*/ 	.short	(.L_9 - .L_8)
.L_8:
        /*000c*/ 	.word	0x00000000
        /*0010*/ 	.short	0x0002
        /*0012*/ 	.short	0x0010
        /*0014*/ 	.byte	0x00, 0xf0, 0x21, 0x00


	//----- nvinfo : EIATTR_KPARAM_INFO
	.align		4
.L_9:
        /*0018*/ 	.byte	0x04, 0x17
        /*001a*/ 	.short	(.L_11 - .L_10)
.L_10:
        /*001c*/ 	.word	0x00000000
        /*0020*/ 	.short	0x0001
        /*0022*/ 	.short	0x0008
        /*0024*/ 	.byte	0x00, 0xf5, 0x21, 0x00


	//----- nvinfo : EIATTR_KPARAM_INFO
	.align		4
.L_11:
        /*0028*/ 	.byte	0x04, 0x17
        /*002a*/ 	.short	(.L_13 - .L_12)
.L_12:
        /*002c*/ 	.word	0x00000000
        /*0030*/ 	.short	0x0000
        /*0032*/ 	.short	0x0000
        /*0034*/ 	.byte	0x00, 0xf5, 0x21, 0x00


	//----- nvinfo : EIATTR_SPARSE_MMA_MASK
	.align		4
.L_13:
        /*0038*/ 	.byte	0x03, 0x50
        /*003a*/ 	.short	0x0000


	//----- nvinfo : EIATTR_MAXREG_COUNT
	.align		4
        /*003c*/ 	.byte	0x03, 0x1b
        /*003e*/ 	.short	0x00ff


	//----- nvinfo : EIATTR_MERCURY_ISA_VERSION
	.align		4
        /*0040*/ 	.byte	0x03, 0x5f
        /*0042*/ 	.short	0x0101


	//----- nvinfo : EIATTR_VRC_CTA_INIT_COUNT
	.align		4
        /*0044*/ 	.byte	0x02, 0x4a
	.zero		1
	.zero		1


	//----- nvinfo : EIATTR_EXIT_INSTR_OFFSETS
	.align		4
        /*0048*/ 	.byte	0x04, 0x1c
        /*004a*/ 	.short	(.L_15 - .L_14)


	//   ....[0]....
.L_14:
        /*004c*/ 	.word	0x00000090


	//   ....[1]....
        /*0050*/ 	.word	0x00000150


	//----- nvinfo : EIATTR_CBANK_PARAM_SIZE
	.align		4
.L_15:
        /*0054*/ 	.byte	0x03, 0x19
        /*0056*/ 	.short	0x0018


	//----- nvinfo : EIATTR_PARAM_CBANK
	.align		4
        /*0058*/ 	.byte	0x04, 0x0a
        /*005a*/ 	.short	(.L_17 - .L_16)
	.align		4
.L_16:
        /*005c*/ 	.word	index@(.nv.constant0._Z11multiplyBy2PiS_l)
        /*0060*/ 	.short	0x0380
        /*0062*/ 	.short	0x0018


	//----- nvinfo : EIATTR_SW_WAR
	.align		4
.L_17:
        /*0064*/ 	.byte	0x04, 0x36
        /*0066*/ 	.short	(.L_19 - .L_18)
.L_18:
        /*0068*/ 	.word	0x00000008
.L_19:


//--------------------- .nv.callgraph             --------------------------
	.section	.nv.callgraph,"",@"SHT_CUDA_CALLGRAPH"
	.align	4
	.sectionentsize	8
	.align		4
        /*0000*/ 	.word	0x00000000
	.align		4
        /*0004*/ 	.word	0xffffffff
	.align		4
        /*0008*/ 	.word	0x00000000
	.align		4
        /*000c*/ 	.word	0xfffffffe
	.align		4
        /*0010*/ 	.word	0x00000000
	.align		4
        /*0014*/ 	.word	0xfffffffd
	.align		4
        /*0018*/ 	.word	0x00000000
	.align		4
        /*001c*/ 	.word	0xfffffffc


//--------------------- .text._Z11multiplyBy2PiS_l --------------------------
	.section	.text._Z11multiplyBy2PiS_l,"ax",@progbits
	.align	128
        .global         _Z11multiplyBy2PiS_l
        .type           _Z11multiplyBy2PiS_l,@function
        .size           _Z11multiplyBy2PiS_l,(.L_x_1 - _Z11multiplyBy2PiS_l)
        .other          _Z11multiplyBy2PiS_l,@"STO_CUDA_ENTRY STV_DEFAULT"
_Z11multiplyBy2PiS_l:
.text._Z11multiplyBy2PiS_l:
[----:B------:R-:W-:Y:S01]  /*0000*/  LDC R1, c[0x0][0x37c] ;  /* 0x0000df00ff017b82 */ /* 0x000fe20000000800 */
[----:B------:R-:W0:Y:S07]  /*0010*/  S2R R0, SR_TID.X ;  /* 0x0000000000007919 */ /* 0x000e2e0000002100 */
[----:B------:R-:W0:Y:S01]  /*0020*/  S2UR UR4, SR_CTAID.X ;  /* 0x00000000000479c3 */ /* 0x000e220000002500 */
[----:B------:R-:W1:Y:S07]  /*0030*/  LDCU.64 UR6, c[0x0][0x390] ;  /* 0x00007200ff0677ac */ /* 0x000e6e0008000a00 */
[----:B------:R-:W0:Y:S02]  /*0040*/  LDC R3, c[0x0][0x360] ;  /* 0x0000d800ff037b82 */ /* 0x000e240000000800 */
[----:B0-----:R-:W-:-:S05]  /*0050*/  IMAD R0, R3, UR4, R0 ;  /* 0x0000000403007c24 */ /* 0x001fca000f8e0200 */
[----:B-1----:R-:W-:Y:S02]  /*0060*/  ISETP.GE.U32.AND P0, PT, R0, UR6, PT ;  /* 0x0000000600007c0c */ /* 0x002fe4000bf06070 */
[----:B------:R-:W-:-:S04]  /*0070*/  SHF.R.S32.HI R3, RZ, 0x1f, R0 ;  /* 0x0000001fff037819 */ /* 0x000fc80000011400 */
[----:B------:R-:W-:-:S13]  /*0080*/  ISETP.GE.AND.EX P0, PT, R3, UR7, PT, P0 ;  /* 0x0000000703007c0c */ /* 0x000fda000bf06300 */
[----:B------:R-:W-:Y:S05]  /*0090*/  @P0 EXIT ;  /* 0x000000000000094d */ /* 0x000fea0003800000 */
[----:B------:R-:W0:Y:S01]  /*00a0*/  LDCU.128 UR8, c[0x0][0x380] ;  /* 0x00007000ff0877ac */ /* 0x000e220008000c00 */
[C---:B------:R-:W-:Y:S01]  /*00b0*/  IMAD.SHL.U32 R4, R0.reuse, 0x4, RZ ;  /* 0x0000000400047824 */ /* 0x040fe200078e00ff */
[----:B------:R-:W-:Y:S01]  /*00c0*/  SHF.L.U64.HI R0, R0, 0x2, R3 ;  /* 0x0000000200007819 */ /* 0x000fe20000010203 */
[----:B------:R-:W1:Y:S03]  /*00d0*/  LDCU.64 UR4, c[0x0][0x358] ;  /* 0x00006b00ff0477ac */ /* 0x000e660008000a00 */
[----:B0-----:R-:W-:-:S04]  /*00e0*/  IADD3 R2, P0, PT, R4, UR8, RZ ;  /* 0x0000000804027c10 */ /* 0x001fc8000ff1e0ff */
[----:B------:R-:W-:-:S05]  /*00f0*/  IADD3.X R3, PT, PT, R0, UR9, RZ, P0, !PT ;  /* 0x0000000900037c10 */ /* 0x000fca00087fe4ff */
[----:B-1----:R-:W2:Y:S01]  /*0100*/  LDG.E R2, desc[UR4][R2.64] ;  /* 0x0000000402027981 */ /* 0x002ea2000c1e1900 */
[----:B------:R-:W-:-:S04]  /*0110*/  IADD3 R4, P0, PT, R4, UR10, RZ ;  /* 0x0000000a04047c10 */ /* 0x000fc8000ff1e0ff */
[----:B------:R-:W-:Y:S01]  /*0120*/  IADD3.X R5, PT, PT, R0, UR11, RZ, P0, !PT ;  /* 0x0000000b00057c10 */ /* 0x000fe200087fe4ff */
[----:B--2---:R-:W-:-:S05]  /*0130*/  IMAD.SHL.U32 R7, R2, 0x2, RZ ;  /* 0x0000000202077824 */ /* 0x004fca00078e00ff */
[----:B------:R-:W-:Y:S01]  /*0140*/  STG.E desc[UR4][R4.64], R7 ;  /* 0x0000000704007986 */ /* 0x000fe2000c101904 */
[----:B------:R-:W-:Y:S05]  /*0150*/  EXIT ;  /* 0x000000000000794d */ /* 0x000fea0003800000 */
.L_x_0:
[----:B------:R-:W-:-:S00]  /*0160*/  BRA `(.L_x_0) ;  /* 0xfffffffc00fc7947 */ /* 0x000fc0000383ffff */
[----:B------:R-:W-:-:S00]  /*0170*/  NOP ;  /* 0x0000000000007918 */ /* 0x000fc00000000000 */
        /* <DEDUP_REMOVED lines=8> */
.L_x_1:


//--------------------- .nv.shared.reserved.0     --------------------------
	.section	.nv.shared.reserved.0,"aw",@nobits
	.weak		__nv_reservedSMEM_offset_0_alias
	.size		__nv_reservedSMEM_offset_0_alias, 0, 64
	.other		__nv_reservedSMEM_offset_0_alias,@"STO_CUDA_RESERVED_SHARED STV_DEFAULT"
__nv_reservedSMEM_offset_0_alias:
	.zero		0
	.zero		64


//--------------------- .nv.constant0._Z11multiplyBy2PiS_l --------------------------
	.section	.nv.constant0._Z11multiplyBy2PiS_l,"a",@progbits
	.sectionflags	@""
	.align	4
.nv.constant0._Z11multiplyBy2PiS_l:
	.zero		920


//--------------------- SYMBOLS --------------------------

	.type		.nv.reservedSmem.offset0,@object
	.size		.nv.reservedSmem.offset0,0x4
